//
// Generated by NVIDIA NVVM Compiler
//
// Compiler Build ID: CL-36424714
// Cuda compilation tools, release 13.0, V13.0.88
// Based on NVVM 20.0.0
//

.version 9.0
.target sm_100
.address_size 64

	// .globl	_Z7dkernelv
.extern .func  (.param .b32 func_retval0) vprintf
(
	.param .b64 vprintf_param_0,
	.param .b64 vprintf_param_1
)
;
// _ZZ7dkernelvE1s has been demoted
.global .align 1 .b8 $str[6] = {115, 61, 37, 100, 10};

.visible .entry _Z7dkernelv()
{
	.local .align 8 .b8 	__local_depot0[8];
	.reg .b64 	%SP;
	.reg .b64 	%SPL;
	.reg .pred 	%p<5>;
	.reg .b32 	%r<10>;
	.reg .b64 	%rd<5>;
	// demoted variable
	.shared .align 4 .u32 _ZZ7dkernelvE1s;
	mov.u64 	%SPL, __local_depot0;
	cvta.local.u64 	%SP, %SPL;
	mov.u32 	%r1, %tid.x;
	setp.ne.s32 	%p1, %r1, 0;
	@%p1 bra 	$L__BB0_2;
	mov.b32 	%r2, 0;
	st.shared.u32 	[_ZZ7dkernelvE1s], %r2;
$L__BB0_2:
	bar.sync 	0;
	setp.ne.s32 	%p2, %r1, 1;
	@%p2 bra 	$L__BB0_4;
	ld.shared.u32 	%r3, [_ZZ7dkernelvE1s];
	add.s32 	%r4, %r3, 1;
	st.shared.u32 	[_ZZ7dkernelvE1s], %r4;
$L__BB0_4:
	bar.sync 	0;
	setp.ne.s32 	%p3, %r1, 100;
	@%p3 bra 	$L__BB0_6;
	ld.shared.u32 	%r5, [_ZZ7dkernelvE1s];
	add.s32 	%r6, %r5, 2;
	st.shared.u32 	[_ZZ7dkernelvE1s], %r6;
$L__BB0_6:
	setp.ne.s32 	%p4, %r1, 0;
	bar.sync 	0;
	@%p4 bra 	$L__BB0_8;
	ld.shared.u32 	%r7, [_ZZ7dkernelvE1s];
	add.u64 	%rd1, %SP, 0;
	add.u64 	%rd2, %SPL, 0;
	st.local.u32 	[%rd2], %r7;
	mov.u64 	%rd3, $str;
	cvta.global.u64 	%rd4, %rd3;
	{ // callseq 0, 0
	.param .b64 param0;
	st.param.b64 	[param0], %rd4;
	.param .b64 param1;
	st.param.b64 	[param1], %rd1;
	.param .b32 retval0;
	call.uni (retval0), 
	vprintf, 
	(
	param0, 
	param1
	);
	ld.param.b32 	%r8, [retval0];
	} // callseq 0
$L__BB0_8:
	ret;

}


// ===== COMPILED SASS (sm_100) =====

	.target	sm_100

	.elftype	@"ET_EXEC"


//--------------------- .note.nv.tkinfo           --------------------------
	.section	.note.nv.tkinfo,"",@"SHT_NOTE"
	.sectionflags	@"SHF_NOTE_NV_TKINFO"
	.tkinfo
        /*0018*/ 	.word	0x00000002
        /*0030*/ 	.string	""
        /*0030*/ 	.string	"ptxas"
        /*0030*/ 	.string	"Cuda compilation tools, release 13.0, V13.0.88"
        /*0030*/ 	.string	"Build cuda_13.0.r13.0/compiler.36424714_0"
        /*0030*/ 	.string	"-arch sm_100 -m 64 "



//--------------------- .note.nv.cuinfo           --------------------------
	.section	.note.nv.cuinfo,"",@"SHT_NOTE"
	.sectionflags	@"SHF_NOTE_NV_CUINFO"
        /*0018*/ 	.short	0x0002
        /*001a*/ 	.short	0x0064
        /*001c*/ 	.short	0x0082
	.zero		2


//--------------------- .nv.info                  --------------------------
	.section	.nv.info,"",@"SHT_CUDA_INFO"
	.align	4


	//----- nvinfo : EIATTR_REGCOUNT
	.align		4
        /*0000*/ 	.byte	0x04, 0x2f
        /*0002*/ 	.short	(.L_2 - .L_1)
	.align		4
.L_1:
        /*0004*/ 	.word	index@(_Z7dkernelv)
        /*0008*/ 	.word	0x00000018


	//----- nvinfo : EIATTR_FRAME_SIZE
	.align		4
.L_2:
        /*000c*/ 	.byte	0x04, 0x11
        /*000e*/ 	.short	(.L_4 - .L_3)
	.align		4
.L_3:
        /*0010*/ 	.word	index@(_Z7dkernelv)
        /*0014*/ 	.word	0x00000008


	//----- nvinfo : EIATTR_MIN_STACK_SIZE
	.align		4
.L_4:
        /*0018*/ 	.byte	0x04, 0x12
        /*001a*/ 	.short	(.L_6 - .L_5)
	.align		4
.L_5:
        /*001c*/ 	.word	index@(_Z7dkernelv)
        /*0020*/ 	.word	0x00000008
.L_6:


//--------------------- .nv.compat                --------------------------
	.section	.nv.compat,"",@"SHT_CUDA_COMPAT_INFO"
	.align	4
        /*0000*/ 	.byte	0x02, 0x09, 0x00, 0x00, 0x02, 0x02, 0x01, 0x00, 0x02, 0x05, 0x05, 0x00, 0x03, 0x07, 0x01, 0x01
        /*0010*/ 	.byte	0x02, 0x03, 0x00, 0x00, 0x02, 0x06, 0x01, 0x00, 0x04, 0x0b, 0x08, 0x00, 0x09, 0x00, 0x00, 0x00
        /*0020*/ 	.byte	0x00, 0x00, 0x00, 0x00


//--------------------- .nv.info._Z7dkernelv      --------------------------
	.section	.nv.info._Z7dkernelv,"",@"SHT_CUDA_INFO"
	.sectionflags	@""
	.align	4


	//----- nvinfo : EIATTR_CUDA_API_VERSION
	.align		4
        /*0000*/ 	.byte	0x04, 0x37
        /*0002*/ 	.short	(.L_8 - .L_7)
.L_7:
        /*0004*/ 	.word	0x00000082


	//----- nvinfo : EIATTR_SPARSE_MMA_MASK
	.align		4
.L_8:
        /*0008*/ 	.byte	0x03, 0x50
        /*000a*/ 	.short	0x0000


	//----- nvinfo : EIATTR_MAXREG_COUNT
	.align		4
        /*000c*/ 	.byte	0x03, 0x1b
        /*000e*/ 	.short	0x00ff


	//----- nvinfo : EIATTR_NUM_BARRIERS
	.align		4
        /*0010*/ 	.byte	0x02, 0x4c
        /*0012*/ 	.byte	0x01
	.zero		1


	//----- nvinfo : EIATTR_EXTERNS
	.align		4
        /*0014*/ 	.byte	0x04, 0x0f
        /*0016*/ 	.short	(.L_10 - .L_9)


	//   ....[0]....
	.align		4
.L_9:
        /*0018*/ 	.word	index@(vprintf)


	//----- nvinfo : EIATTR_MERCURY_ISA_VERSION
	.align		4
.L_10:
        /*001c*/ 	.byte	0x03, 0x5f
        /*001e*/ 	.short	0x0101


	//----- nvinfo : EIATTR_VRC_CTA_INIT_COUNT
	.align		4
        /*0020*/ 	.byte	0x02, 0x4a
	.zero		1
	.zero		1


	//----- nvinfo : EIATTR_SYSCALL_OFFSETS
	.align		4
        /*0024*/ 	.byte	0x04, 0x46
        /*0026*/ 	.short	(.L_12 - .L_11)


	//   ....[0]....
.L_11:
        /*0028*/ 	.word	0x00000290


	//----- nvinfo : EIATTR_EXIT_INSTR_OFFSETS
	.align		4
.L_12:
        /*002c*/ 	.byte	0x04, 0x1c
        /*002e*/ 	.short	(.L_14 - .L_13)


	//   ....[0]....
.L_13:
        /*0030*/ 	.word	0x000001d0


	//   ....[1]....
        /*0034*/ 	.word	0x000002a0


	//----- nvinfo : EIATTR_CRS_STACK_SIZE
	.align		4
.L_14:
        /*0038*/ 	.byte	0x04, 0x1e
        /*003a*/ 	.short	(.L_16 - .L_15)
.L_15:
        /*003c*/ 	.word	0x00000000


	//----- nvinfo : EIATTR_SW_WAR
	.align		4
.L_16:
        /*0040*/ 	.byte	0x04, 0x36
        /*0042*/ 	.short	(.L_18 - .L_17)
.L_17:
        /*0044*/ 	.word	0x00000008
.L_18:


//--------------------- .nv.callgraph             --------------------------
	.section	.nv.callgraph,"",@"SHT_CUDA_CALLGRAPH"
	.align	4
	.sectionentsize	8
	.align		4
        /*0000*/ 	.word	0x00000000
	.align		4
        /*0004*/ 	.word	0xffffffff
	.align		4
        /*0008*/ 	.word	index@(_Z7dkernelv)
	.align		4
        /*000c*/ 	.word	index@(vprintf)
	.align		4
        /*0010*/ 	.word	0x00000000
	.align		4
        /*0014*/ 	.word	0xfffffffe
	.align		4
        /*0018*/ 	.word	0x00000000
	.align		4
        /*001c*/ 	.word	0xfffffffd
	.align		4
        /*0020*/ 	.word	0x00000000
	.align		4
        /*0024*/ 	.word	0xfffffffc


//--------------------- .nv.constant4             --------------------------
	.section	.nv.constant4,"a",@progbits
	.align	8
	.align		8
.nv.constant4:
        /*0000*/ 	.dword	vprintf
	.align		8
        /*0008*/ 	.dword	$str


//--------------------- .text._Z7dkernelv         --------------------------
	.section	.text._Z7dkernelv,"ax",@progbits
	.align	128
        .global         _Z7dkernelv
        .type           _Z7dkernelv,@function
        .size           _Z7dkernelv,(.L_x_2 - _Z7dkernelv)
        .other          _Z7dkernelv,@"STO_CUDA_ENTRY STV_DEFAULT"
_Z7dkernelv:
.text._Z7dkernelv:
[----:B------:R-:W0:Y:S01]  /*0000*/  LDC R1, c[0x0][0x37c] ;  /* 0x0000df00ff017b82 */ /* 0x000e220000000800 */
[----:B------:R-:W1:Y:S01]  /*0010*/  S2R R4, SR_TID.X ;  /* 0x0000000000047919 */ /* 0x000e620000002100 */
[----:B------:R-:W2:Y:S01]  /*0020*/  LDCU UR4, c[0x0][0x2f8] ;  /* 0x00005f00ff0477ac */ /* 0x000ea20008000800 */
[----:B0-----:R-:W-:Y:S01]  /*0030*/  VIADD R1, R1, 0xfffffff8 ;  /* 0xfffffff801017836 */ /* 0x001fe20000000000 */
[----:B------:R-:W0:Y:S01]  /*0040*/  LDCU UR5, c[0x0][0x2fc] ;  /* 0x00005f80ff0577ac */ /* 0x000e220008000800 */
[C---:B-1----:R-:W-:Y:S02]  /*0050*/  ISETP.NE.AND P0, PT, R4.reuse, RZ, PT ;  /* 0x000000ff0400720c */ /* 0x042fe40003f05270 */
[C---:B------:R-:W-:Y:S02]  /*0060*/  ISETP.NE.AND P2, PT, R4.reuse, 0x1, PT ;  /* 0x000000010400780c */ /* 0x040fe40003f45270 */
[----:B------:R-:W-:-:S09]  /*0070*/  ISETP.NE.AND P1, PT, R4, 0x64, PT ;  /* 0x000000640400780c */ /* 0x000fd20003f25270 */
[----:B------:R-:W1:Y:S01]  /*0080*/  @!P0 S2R R3, SR_CgaCtaId ;  /* 0x0000000000038919 */ /* 0x000e620000008800 */
[----:B------:R-:W-:Y:S02]  /*0090*/  @!P0 MOV R0, 0x400 ;  /* 0x0000040000008802 */ /* 0x000fe40000000f00 */
[----:B------:R-:W-:Y:S01]  /*00a0*/  @!P2 MOV R2, 0x400 ;  /* 0x000004000002a802 */ /* 0x000fe20000000f00 */
[----:B------:R-:W3:Y:S01]  /*00b0*/  @!P2 S2R R5, SR_CgaCtaId ;  /* 0x000000000005a919 */ /* 0x000ee20000008800 */
[----:B------:R-:W4:Y:S01]  /*00c0*/  @!P1 S2R R4, SR_CgaCtaId ;  /* 0x0000000000049919 */ /* 0x000f220000008800 */
[----:B-1----:R-:W-:Y:S02]  /*00d0*/  @!P0 LEA R0, R3, R0, 0x18 ;  /* 0x0000000003008211 */ /* 0x002fe400078ec0ff */
[----:B------:R-:W-:Y:S02]  /*00e0*/  @!P1 MOV R3, 0x400 ;  /* 0x0000040000039802 */ /* 0x000fe40000000f00 */
[----:B---3--:R-:W-:Y:S01]  /*00f0*/  @!P2 LEA R5, R5, R2, 0x18 ;  /* 0x000000020505a211 */ /* 0x008fe200078ec0ff */
[----:B------:R-:W-:Y:S01]  /*0100*/  @!P0 STS [R0], RZ ;  /* 0x000000ff00008388 */ /* 0x000fe20000000800 */
[----:B----4-:R-:W-:Y:S01]  /*0110*/  @!P1 LEA R4, R4, R3, 0x18 ;  /* 0x0000000304049211 */ /* 0x010fe200078ec0ff */
[----:B------:R-:W-:Y:S06]  /*0120*/  BAR.SYNC.DEFER_BLOCKING 0x0 ;  /* 0x0000000000007b1d */ /* 0x000fec0000010000 */
[----:B------:R-:W1:Y:S02]  /*0130*/  @!P2 LDS R2, [R5] ;  /* 0x000000000502a984 */ /* 0x000e640000000800 */
[----:B-1----:R-:W-:-:S05]  /*0140*/  @!P2 VIADD R2, R2, 0x1 ;  /* 0x000000010202a836 */ /* 0x002fca0000000000 */
[----:B------:R-:W-:Y:S01]  /*0150*/  @!P2 STS [R5], R2 ;  /* 0x000000020500a388 */ /* 0x000fe20000000800 */
[----:B------:R-:W-:Y:S01]  /*0160*/  BAR.SYNC.DEFER_BLOCKING 0x0 ;  /* 0x0000000000007b1d */ /* 0x000fe20000010000 */
[----:B--2---:R-:W-:-:S05]  /*0170*/  IADD3 R6, P2, PT, R1, UR4, RZ ;  /* 0x0000000401067c10 */ /* 0x004fca000ff5e0ff */
[----:B0-----:R-:W-:Y:S01]  /*0180*/  IMAD.X R7, RZ, RZ, UR5, P2 ;  /* 0x00000005ff077e24 */ /* 0x001fe200090e06ff */
[----:B------:R-:W0:Y:S02]  /*0190*/  @!P1 LDS R3, [R4] ;  /* 0x0000000004039984 */ /* 0x000e240000000800 */
[----:B0-----:R-:W-:-:S05]  /*01a0*/  @!P1 VIADD R3, R3, 0x2 ;  /* 0x0000000203039836 */ /* 0x001fca0000000000 */
[----:B------:R0:W-:Y:S01]  /*01b0*/  @!P1 STS [R4], R3 ;  /* 0x0000000304009388 */ /* 0x0001e20000000800 */
[----:B------:R-:W-:Y:S06]  /*01c0*/  BAR.SYNC.DEFER_BLOCKING 0x0 ;  /* 0x0000000000007b1d */ /* 0x000fec0000010000 */
[----:B------:R-:W-:Y:S05]  /*01d0*/  @P0 EXIT ;  /* 0x000000000000094d */ /* 0x000fea0003800000 */
[----:B------:R-:W1:Y:S01]  /*01e0*/  S2UR UR5, SR_CgaCtaId ;  /* 0x00000000000579c3 */ /* 0x000e620000008800 */
[----:B------:R-:W-:Y:S01]  /*01f0*/  UMOV UR4, 0x400 ;  /* 0x0000040000047882 */ /* 0x000fe20000000000 */
[----:B------:R-:W-:-:S06]  /*0200*/  MOV R2, 0x0 ;  /* 0x0000000000027802 */ /* 0x000fcc0000000f00 */
[----:B0-----:R-:W0:Y:S01]  /*0210*/  LDC.64 R2, c[0x4][R2] ;  /* 0x0100000002027b82 */ /* 0x001e220000000a00 */
[----:B-1----:R-:W-:-:S09]  /*0220*/  ULEA UR4, UR5, UR4, 0x18 ;  /* 0x0000000405047291 */ /* 0x002fd2000f8ec0ff */
[----:B------:R-:W1:Y:S02]  /*0230*/  LDS R0, [UR4] ;  /* 0x00000004ff007984 */ /* 0x000e640008000800 */
[----:B------:R-:W2:Y:S02]  /*0240*/  LDCU.64 UR4, c[0x4][0x8] ;  /* 0x01000100ff0477ac */ /* 0x000ea40008000a00 */
[----:B--2---:R-:W-:Y:S02]  /*0250*/  IMAD.U32 R4, RZ, RZ, UR4 ;  /* 0x00000004ff047e24 */ /* 0x004fe4000f8e00ff */
[----:B------:R-:W-:Y:S01]  /*0260*/  IMAD.U32 R5, RZ, RZ, UR5 ;  /* 0x00000005ff057e24 */ /* 0x000fe2000f8e00ff */
[----:B01----:R1:W-:Y:S06]  /*0270*/  STL [R1], R0 ;  /* 0x0000000001007387 */ /* 0x0033ec0000100800 */
[----:B------:R-:W-:-:S07]  /*0280*/  LEPC R20, `(.L_x_0) ;  /* 0x000000001014794e */ /* 0x000fce0000000000 */
[----:B-1----:R-:W-:Y:S05]  /*0290*/  CALL.ABS.NOINC R2 ;  /* 0x0000000002007343 */ /* 0x002fea0003c00000 */
.L_x_0:
[----:B------:R-:W-:Y:S05]  /*02a0*/  EXIT ;  /* 0x000000000000794d */ /* 0x000fea0003800000 */
.L_x_1:
[----:B------:R-:W-:-:S00]  /*02b0*/  BRA `(.L_x_1) ;  /* 0xfffffffc00fc7947 */ /* 0x000fc0000383ffff */
[----:B------:R-:W-:-:S00]  /*02c0*/  NOP ;  /* 0x0000000000007918 */ /* 0x000fc00000000000 */
        /* <DEDUP_REMOVED lines=11> */
.L_x_2:


//--------------------- .nv.global.init           --------------------------
	.section	.nv.global.init,"aw",@progbits
.nv.global.init:
	.type		$str,@object
	.size		$str,(.L_0 - $str)
$str:
        /*0000*/ 	.byte	0x73, 0x3d, 0x25, 0x64, 0x0a, 0x00
.L_0:


//--------------------- .nv.shared._Z7dkernelv    --------------------------
	.section	.nv.shared._Z7dkernelv,"aw",@nobits
	.sectionflags	@""
	.align	4
.nv.shared._Z7dkernelv:
	.zero		1028


//--------------------- .nv.shared.reserved.0     --------------------------
	.section	.nv.shared.reserved.0,"aw",@nobits
	.weak		__nv_reservedSMEM_offset_0_alias
	.size		__nv_reservedSMEM_offset_0_alias, 0, 64
	.other		__nv_reservedSMEM_offset_0_alias,@"STO_CUDA_RESERVED_SHARED STV_DEFAULT"
__nv_reservedSMEM_offset_0_alias:
	.zero		0
	.zero		64


//--------------------- .nv.constant0._Z7dkernelv --------------------------
	.section	.nv.constant0._Z7dkernelv,"a",@progbits
	.sectionflags	@""
	.align	4
.nv.constant0._Z7dkernelv:
	.zero		896


//--------------------- SYMBOLS --------------------------

	.type		.nv.reservedSmem.offset0,@object
	.size		.nv.reservedSmem.offset0,0x4
	.type		.nv.reservedSmem.cap,@object
	.size		.nv.reservedSmem.cap,0x4
	.type		vprintf,@function
